	.headerflags	@"EF_CUDA_TEXMODE_UNIFIED EF_CUDA_64BIT_ADDRESS EF_CUDA_ACCELERATORS EF_CUDA_SM90 EF_CUDA_VIRTUAL_SM(EF_CUDA_SM90)"
	.elftype	@"ET_EXEC"


//--------------------- .nv.info                  --------------------------
	.section	.nv.info,"",@"SHT_CUDA_INFO"
	.align	4


	//----- nvinfo : EIATTR_REGCOUNT
	.align		4
        /*0000*/ 	.byte	0x04, 0x2f
        /*0002*/ 	.short	(.L_3 - .L_2)
	.align		4
.L_2:
        /*0004*/ 	.word	index@(triton_poi_fused__native_batch_norm_legit_no_training_relu_3)
        /*0008*/ 	.word	0x00000011


	//----- nvinfo : EIATTR_MIN_STACK_SIZE
	.align		4
.L_3:
        /*000c*/ 	.byte	0x04, 0x12
        /*000e*/ 	.short	(.L_5 - .L_4)
	.align		4
.L_4:
        /*0010*/ 	.word	index@(triton_poi_fused__native_batch_norm_legit_no_training_relu_3)
        /*0014*/ 	.word	0x00000000


	//----- nvinfo : EIATTR_FRAME_SIZE
	.align		4
.L_5:
        /*0018*/ 	.byte	0x04, 0x11
        /*001a*/ 	.short	(.L_7 - .L_6)
	.align		4
.L_6:
        /*001c*/ 	.word	index@(triton_poi_fused__native_batch_norm_legit_no_training_relu_3)
        /*0020*/ 	.word	0x00000000


	//----- nvinfo : EIATTR_MIN_STACK_SIZE
	.align		4
.L_7:
        /*0024*/ 	.byte	0x04, 0x12
        /*0026*/ 	.short	(.L_9 - .L_8)
	.align		4
.L_8:
        /*0028*/ 	.word	index@(triton_poi_fused__native_batch_norm_legit_no_training_relu_3)
        /*002c*/ 	.word	0x00000000
.L_9:


//--------------------- .nv.info.triton_poi_fused__native_batch_norm_legit_no_training_relu_3 --------------------------
	.section	.nv.info.triton_poi_fused__native_batch_norm_legit_no_training_relu_3,"",@"SHT_CUDA_INFO"
	.sectionflags	@""
	.align	4


	//----- nvinfo : EIATTR_CUDA_API_VERSION
	.align		4
        /*0000*/ 	.byte	0x04, 0x37
        /*0002*/ 	.short	(.L_11 - .L_10)
.L_10:
        /*0004*/ 	.word	0x0000007c


	//----- nvinfo : EIATTR_KPARAM_INFO
	.align		4
.L_11:
        /*0008*/ 	.byte	0x04, 0x17
        /*000a*/ 	.short	(.L_13 - .L_12)
.L_12:
        /*000c*/ 	.word	0x00000000
        /*0010*/ 	.short	0x0006
        /*0012*/ 	.short	0x0030
        /*0014*/ 	.byte	0x00, 0xf0, 0x11, 0x00


	//----- nvinfo : EIATTR_KPARAM_INFO
	.align		4
.L_13:
        /*0018*/ 	.byte	0x04, 0x17
        /*001a*/ 	.short	(.L_15 - .L_14)
.L_14:
        /*001c*/ 	.word	0x00000000
        /*0020*/ 	.short	0x0005
        /*0022*/ 	.short	0x0028
        /*0024*/ 	.byte	0x00, 0xf4, 0x21, 0x00


	//----- nvinfo : EIATTR_KPARAM_INFO
	.align		4
.L_15:
        /*0028*/ 	.byte	0x04, 0x17
        /*002a*/ 	.short	(.L_17 - .L_16)
.L_16:
        /*002c*/ 	.word	0x00000000
        /*0030*/ 	.short	0x0004
        /*0032*/ 	.short	0x0020
        /*0034*/ 	.byte	0x00, 0xf4, 0x21, 0x00


	//----- nvinfo : EIATTR_KPARAM_INFO
	.align		4
.L_17:
        /*0038*/ 	.byte	0x04, 0x17
        /*003a*/ 	.short	(.L_19 - .L_18)
.L_18:
        /*003c*/ 	.word	0x00000000
        /*0040*/ 	.short	0x0003
        /*0042*/ 	.short	0x0018
        /*0044*/ 	.byte	0x00, 0xf4, 0x21, 0x00


	//----- nvinfo : EIATTR_KPARAM_INFO
	.align		4
.L_19:
        /*0048*/ 	.byte	0x04, 0x17
        /*004a*/ 	.short	(.L_21 - .L_20)
.L_20:
        /*004c*/ 	.word	0x00000000
        /*0050*/ 	.short	0x0002
        /*0052*/ 	.short	0x0010
        /*0054*/ 	.byte	0x00, 0xf4, 0x21, 0x00


	//----- nvinfo : EIATTR_KPARAM_INFO
	.align		4
.L_21:
        /*0058*/ 	.byte	0x04, 0x17
        /*005a*/ 	.short	(.L_23 - .L_22)
.L_22:
        /*005c*/ 	.word	0x00000000
        /*0060*/ 	.short	0x0001
        /*0062*/ 	.short	0x0008
        /*0064*/ 	.byte	0x00, 0xf4, 0x21, 0x00


	//----- nvinfo : EIATTR_KPARAM_INFO
	.align		4
.L_23:
        /*0068*/ 	.byte	0x04, 0x17
        /*006a*/ 	.short	(.L_25 - .L_24)
.L_24:
        /*006c*/ 	.word	0x00000000
        /*0070*/ 	.short	0x0000
        /*0072*/ 	.short	0x0000
        /*0074*/ 	.byte	0x00, 0xf4, 0x21, 0x00


	//----- nvinfo : EIATTR_SPARSE_MMA_MASK
	.align		4
.L_25:
        /*0078*/ 	.byte	0x03, 0x50
        /*007a*/ 	.short	0x0000


	//----- nvinfo : EIATTR_MAXREG_COUNT
	.align		4
        /*007c*/ 	.byte	0x03, 0x1b
        /*007e*/ 	.short	0x00ff


	//----- nvinfo : EIATTR_EXIT_INSTR_OFFSETS
	.align		4
        /*0080*/ 	.byte	0x04, 0x1c
        /*0082*/ 	.short	(.L_27 - .L_26)


	//   ....[0]....
.L_26:
        /*0084*/ 	.word	0x00000350


	//----- nvinfo : EIATTR_REQNTID
	.align		4
.L_27:
        /*0088*/ 	.byte	0x04, 0x10
        /*008a*/ 	.short	(.L_29 - .L_28)
.L_28:
        /*008c*/ 	.word	0x00000100
        /*0090*/ 	.word	0x00000001
        /*0094*/ 	.word	0x00000001


	//----- nvinfo : EIATTR_CBANK_PARAM_SIZE
	.align		4
.L_29:
        /*0098*/ 	.byte	0x03, 0x19
        /*009a*/ 	.short	0x0034


	//----- nvinfo : EIATTR_PARAM_CBANK
	.align		4
        /*009c*/ 	.byte	0x04, 0x0a
        /*009e*/ 	.short	(.L_31 - .L_30)
	.align		4
.L_30:
        /*00a0*/ 	.word	index@(.nv.constant0.triton_poi_fused__native_batch_norm_legit_no_training_relu_3)
        /*00a4*/ 	.short	0x0210
        /*00a6*/ 	.short	0x0034


	//----- nvinfo : EIATTR_SW_WAR
	.align		4
.L_31:
        /*00a8*/ 	.byte	0x04, 0x36
        /*00aa*/ 	.short	(.L_33 - .L_32)
.L_32:
        /*00ac*/ 	.word	0x00000008
.L_33:


//--------------------- .nv.callgraph             --------------------------
	.section	.nv.callgraph,"",@"SHT_CUDA_CALLGRAPH"
	.align	4
	.sectionentsize	8
	.align		4
        /*0000*/ 	.word	0x00000000
	.align		4
        /*0004*/ 	.word	0xffffffff
	.align		4
        /*0008*/ 	.word	0x00000000
	.align		4
        /*000c*/ 	.word	0xfffffffe
	.align		4
        /*0010*/ 	.word	0x00000000
	.align		4
        /*0014*/ 	.word	0xfffffffd
	.align		4
        /*0018*/ 	.word	0x00000000
	.align		4
        /*001c*/ 	.word	0xfffffffc


//--------------------- .nv.constant4             --------------------------
	.section	.nv.constant4,"a",@progbits
	.align	8
	.align		8
.nv.constant4:
        /*0000*/ 	.dword	_$_str
	.align		8
        /*0008*/ 	.dword	_$_str_$_2


//--------------------- .text.triton_poi_fused__native_batch_norm_legit_no_training_relu_3 --------------------------
	.section	.text.triton_poi_fused__native_batch_norm_legit_no_training_relu_3,"ax",@progbits
	.align	128
        .global         triton_poi_fused__native_batch_norm_legit_no_training_relu_3
        .type           triton_poi_fused__native_batch_norm_legit_no_training_relu_3,@function
        .size           triton_poi_fused__native_batch_norm_legit_no_training_relu_3,(.L_x_1 - triton_poi_fused__native_batch_norm_legit_no_training_relu_3)
        .other          triton_poi_fused__native_batch_norm_legit_no_training_relu_3,@"STO_CUDA_ENTRY STV_DEFAULT"
triton_poi_fused__native_batch_norm_legit_no_training_relu_3:
.text.triton_poi_fused__native_batch_norm_legit_no_training_relu_3:
[----:B------:R-:W-:Y:S01]  /*0000*/  LDC R1, c[0x0][0x28] ;  /* 0x00000a00ff017b82 */ /* 0x000fe20000000800 */
[----:B------:R-:W1:Y:S07]  /*0010*/  S2R R0, SR_TID.X ;  /* 0x0000000000007919 */ /* 0x000e6e0000002100 */
[----:B------:R-:W2:Y:S01]  /*0020*/  LDC.64 R6, c[0x0][0x220] ;  /* 0x00008800ff067b82 */ /* 0x000ea20000000a00 */
[----:B------:R-:W-:Y:S01]  /*0030*/  ULDC.64 UR4, c[0x0][0x208] ;  /* 0x0000820000047ab9 */ /* 0x000fe20000000a00 */
[----:B------:R-:W3:Y:S06]  /*0040*/  S2R R5, SR_CTAID.X ;  /* 0x0000000000057919 */ /* 0x000eec0000002500 */
[----:B------:R-:W4:Y:S08]  /*0050*/  LDC.64 R8, c[0x0][0x228] ;  /* 0x00008a00ff087b82 */ /* 0x000f300000000a00 */
[----:B------:R-:W5:Y:S01]  /*0060*/  LDC.64 R10, c[0x0][0x230] ;  /* 0x00008c00ff0a7b82 */ /* 0x000f620000000a00 */
[----:B-1----:R-:W-:-:S02]  /*0070*/  SHF.L.U32 R0, R0, 0x1, RZ ;  /* 0x0000000100007819 */ /* 0x002fc400000006ff */
[----:B---3--:R-:W-:Y:S02]  /*0080*/  SHF.R.S32.HI R3, RZ, 0x16, R5 ;  /* 0x00000016ff037819 */ /* 0x008fe40000011405 */
[----:B------:R-:W-:Y:S02]  /*0090*/  LOP3.LUT R0, R0, 0x1fe, RZ, 0xc0, !PT ;  /* 0x000001fe00007812 */ /* 0x000fe400078ec0ff */
[----:B------:R-:W-:Y:S02]  /*00a0*/  SGXT R3, R3, 0x1 ;  /* 0x000000010303781a */ /* 0x000fe40000000200 */
[----:B------:R-:W-:Y:S02]  /*00b0*/  LEA R0, R5, R0, 0x9 ;  /* 0x0000000005007211 */ /* 0x000fe400078e48ff */
[----:B------:R-:W1:Y:S02]  /*00c0*/  LDC.64 R4, c[0x0][0x218] ;  /* 0x00008600ff047b82 */ /* 0x000e640000000a00 */
[----:B------:R-:W-:-:S04]  /*00d0*/  LEA.HI R3, R3, R0, RZ, 0xc ;  /* 0x0000000003037211 */ /* 0x000fc800078f60ff */
[----:B------:R-:W-:-:S04]  /*00e0*/  SHF.R.S32.HI R3, RZ, 0xc, R3 ;  /* 0x0000000cff037819 */ /* 0x000fc80000011403 */
[----:B------:R-:W-:-:S04]  /*00f0*/  LEA.HI R2, R3, R3, RZ, 0x9 ;  /* 0x0000000303027211 */ /* 0x000fc800078f48ff */
[----:B------:R-:W-:-:S04]  /*0100*/  LOP3.LUT R2, R2, 0xfffffe00, RZ, 0xc0, !PT ;  /* 0xfffffe0002027812 */ /* 0x000fc800078ec0ff */
[----:B------:R-:W-:Y:S02]  /*0110*/  IADD3 R13, R3, -R2, RZ ;  /* 0x80000002030d7210 */ /* 0x000fe40007ffe0ff */
[----:B------:R-:W3:Y:S03]  /*0120*/  LDC.64 R2, c[0x0][0x210] ;  /* 0x00008400ff027b82 */ /* 0x000ee60000000a00 */
[----:B--2---:R-:W-:-:S06]  /*0130*/  IMAD.WIDE R6, R13, 0x4, R6 ;  /* 0x000000040d067825 */ /* 0x004fcc00078e0206 */
[----:B------:R-:W2:Y:S01]  /*0140*/  LDG.E.EL R6, desc[UR4][R6.64] ;  /* 0x0000000406067981 */ /* 0x000ea2000c2e1900 */
[----:B-1----:R-:W-:-:S05]  /*0150*/  IMAD.WIDE R4, R13, 0x4, R4 ;  /* 0x000000040d047825 */ /* 0x002fca00078e0204 */
[----:B------:R1:W2:Y:S01]  /*0160*/  LDG.E.EL R12, desc[UR4][R4.64] ;  /* 0x00000004040c7981 */ /* 0x0002a2000c2e1900 */
[----:B---3--:R-:W-:Y:S01]  /*0170*/  IMAD.WIDE R2, R0, 0x4, R2 ;  /* 0x0000000400027825 */ /* 0x008fe200078e0202 */
[----:B------:R-:W-:Y:S01]  /*0180*/  HFMA2.MMA R14, -RZ, RZ, 1.625, 0 ;  /* 0x3e800000ff0e7435 */ /* 0x000fe200000001ff */
[----:B-1----:R-:W1:Y:S04]  /*0190*/  LDC.64 R4, c[0x0][0x238] ;  /* 0x00008e00ff047b82 */ /* 0x002e680000000a00 */
[----:B------:R-:W3:Y:S01]  /*01a0*/  LDG.E.64 R2, desc[UR4][R2.64] ;  /* 0x0000000402027981 */ /* 0x000ee2000c1e1b00 */
[----:B----4-:R-:W-:-:S04]  /*01b0*/  IMAD.WIDE R8, R13, 0x4, R8 ;  /* 0x000000040d087825 */ /* 0x010fc800078e0208 */
[----:B-----5:R-:W-:Y:S02]  /*01c0*/  IMAD.WIDE R10, R13, 0x4, R10 ;  /* 0x000000040d0a7825 */ /* 0x020fe400078e020a */
[----:B------:R-:W4:Y:S04]  /*01d0*/  LDG.E.EL R8, desc[UR4][R8.64] ;  /* 0x0000000408087981 */ /* 0x000f28000c2e1900 */
[----:B------:R-:W4:Y:S01]  /*01e0*/  LDG.E.EL R11, desc[UR4][R10.64] ;  /* 0x000000040a0b7981 */ /* 0x000f22000c2e1900 */
[----:B-1----:R-:W-:-:S04]  /*01f0*/  IMAD.WIDE R4, R0, 0x4, R4 ;  /* 0x0000000400047825 */ /* 0x002fc800078e0204 */
[----:B--2---:R-:W-:-:S04]  /*0200*/  FADD R6, R6, 9.9999997473787516356e-06 ;  /* 0x3727c5ac06067421 */ /* 0x004fc80000000000 */
[----:B------:R-:W1:Y:S02]  /*0210*/  MUFU.SQRT R7, R6 ;  /* 0x0000000600077308 */ /* 0x000e640000002000 */
[C---:B-1----:R-:W-:Y:S02]  /*0220*/  FSETP.GT.AND P0, PT, R7.reuse, 8.50705917302346158658e+37, PT ;  /* 0x7e8000000700780b */ /* 0x042fe40003f04000 */
[----:B------:R-:W-:-:S11]  /*0230*/  FSETP.GEU.AND P1, PT, R7, 1.175494350822287508e-38, PT ;  /* 0x008000000700780b */ /* 0x000fd60003f2e000 */
[----:B------:R-:W-:-:S04]  /*0240*/  @P0 FMUL R7, R7, 0.25 ;  /* 0x3e80000007070820 */ /* 0x000fc80000400000 */
[----:B------:R-:W-:-:S06]  /*0250*/  @!P1 FMUL R7, R7, 16777216 ;  /* 0x4b80000007079820 */ /* 0x000fcc0000400000 */
[----:B------:R-:W1:Y:S01]  /*0260*/  MUFU.RCP R7, R7 ;  /* 0x0000000700077308 */ /* 0x000e620000001000 */
[----:B------:R-:W-:Y:S01]  /*0270*/  FSEL R14, R14, 1, P0 ;  /* 0x3f8000000e0e7808 */ /* 0x000fe20000000000 */
[----:B---3--:R-:W-:-:S04]  /*0280*/  FADD R2, R2, -R12 ;  /* 0x8000000c02027221 */ /* 0x008fc80000000000 */
[----:B------:R-:W-:Y:S01]  /*0290*/  @!P1 FMUL R14, R14, 16777216 ;  /* 0x4b8000000e0e9820 */ /* 0x000fe20000400000 */
[----:B------:R-:W-:-:S03]  /*02a0*/  FADD R3, R3, -R12 ;  /* 0x8000000c03037221 */ /* 0x000fc60000000000 */
[----:B-1----:R-:W-:-:S04]  /*02b0*/  FMUL R14, R7, R14 ;  /* 0x0000000e070e7220 */ /* 0x002fc80000400000 */
[-C--:B------:R-:W-:Y:S01]  /*02c0*/  FMUL R2, R2, R14.reuse ;  /* 0x0000000e02027220 */ /* 0x080fe20000400000 */
[----:B------:R-:W-:-:S03]  /*02d0*/  FMUL R14, R3, R14 ;  /* 0x0000000e030e7220 */ /* 0x000fc60000400000 */
[C-C-:B----4-:R-:W-:Y:S01]  /*02e0*/  FFMA R2, R8.reuse, R2, R11.reuse ;  /* 0x0000000208027223 */ /* 0x150fe2000000000b */
[----:B------:R-:W-:-:S04]  /*02f0*/  FFMA R14, R8, R14, R11 ;  /* 0x0000000e080e7223 */ /* 0x000fc8000000000b */
[----:B------:R-:W-:Y:S02]  /*0300*/  FSETP.GEU.AND P0, PT, R2, RZ, PT ;  /* 0x000000ff0200720b */ /* 0x000fe40003f0e000 */
[----:B------:R-:W-:Y:S02]  /*0310*/  FSETP.GEU.AND P1, PT, R14, RZ, PT ;  /* 0x000000ff0e00720b */ /* 0x000fe40003f2e000 */
[----:B------:R-:W-:Y:S02]  /*0320*/  FSEL R2, R2, RZ, P0 ;  /* 0x000000ff02027208 */ /* 0x000fe40000000000 */
[----:B------:R-:W-:-:S05]  /*0330*/  FSEL R3, R14, RZ, P1 ;  /* 0x000000ff0e037208 */ /* 0x000fca0000800000 */
[----:B------:R-:W-:Y:S01]  /*0340*/  STG.E.64 desc[UR4][R4.64], R2 ;  /* 0x0000000204007986 */ /* 0x000fe2000c101b04 */
[----:B------:R-:W-:Y:S05]  /*0350*/  EXIT ;  /* 0x000000000000794d */ /* 0x000fea0003800000 */
.L_x_0:
[----:B------:R-:W-:-:S00]  /*0360*/  BRA `(.L_x_0) ;  /* 0xfffffffc00fc7947 */ /* 0x000fc0000383ffff */
[----:B------:R-:W-:-:S00]  /*0370*/  NOP ;  /* 0x0000000000007918 */ /* 0x000fc00000000000 */
        /* <DEDUP_REMOVED lines=8> */
.L_x_1:


//--------------------- .nv.global.init           --------------------------
	.section	.nv.global.init,"aw",@progbits
.nv.global.init:
	.type		_$_str,@object
	.size		_$_str,(_$_str_$_2 - _$_str)
_$_str:
        /*0000*/ 	.byte	0x5f, 0x5f, 0x43, 0x55, 0x44, 0x41, 0x5f, 0x46, 0x54, 0x5a, 0x00
	.type		_$_str_$_2,@object
	.size		_$_str_$_2,(.L_1 - _$_str_$_2)
_$_str_$_2:
        /*000b*/ 	.byte	0x5f, 0x5f, 0x43, 0x55, 0x44, 0x41, 0x5f, 0x50, 0x52, 0x45, 0x43, 0x5f, 0x53, 0x51, 0x52, 0x54
        /*001b*/ 	.byte	0x00
.L_1:


//--------------------- .nv.constant0.triton_poi_fused__native_batch_norm_legit_no_training_relu_3 --------------------------
	.section	.nv.constant0.triton_poi_fused__native_batch_norm_legit_no_training_relu_3,"a",@progbits
	.sectionflags	@""
	.align	4
.nv.constant0.triton_poi_fused__native_batch_norm_legit_no_training_relu_3:
	.zero		580
